//
// Generated by NVIDIA NVVM Compiler
//
// Compiler Build ID: CL-36424714
// Cuda compilation tools, release 13.0, V13.0.88
// Based on NVVM 20.0.0
//

.version 9.0
.target sm_100
.address_size 64

	// .globl	_Z6matmuliiiPKfS0_Pf
// _ZZ6matmuliiiPKfS0_PfE5tileA has been demoted
// _ZZ6matmuliiiPKfS0_PfE5tileB has been demoted

.visible .entry _Z6matmuliiiPKfS0_Pf(
	.param .u32 _Z6matmuliiiPKfS0_Pf_param_0,
	.param .u32 _Z6matmuliiiPKfS0_Pf_param_1,
	.param .u32 _Z6matmuliiiPKfS0_Pf_param_2,
	.param .u64 .ptr .align 1 _Z6matmuliiiPKfS0_Pf_param_3,
	.param .u64 .ptr .align 1 _Z6matmuliiiPKfS0_Pf_param_4,
	.param .u64 .ptr .align 1 _Z6matmuliiiPKfS0_Pf_param_5
)
{
	.reg .pred 	%p<19>;
	.reg .b32 	%r<79>;
	.reg .b32 	%f<107>;
	.reg .b64 	%rd<17>;
	// demoted variable
	.shared .align 4 .b8 _ZZ6matmuliiiPKfS0_PfE5tileA[8192];
	// demoted variable
	.shared .align 4 .b8 _ZZ6matmuliiiPKfS0_PfE5tileB[8192];
	ld.param.u32 	%r27, [_Z6matmuliiiPKfS0_Pf_param_0];
	ld.param.u32 	%r28, [_Z6matmuliiiPKfS0_Pf_param_1];
	ld.param.u32 	%r29, [_Z6matmuliiiPKfS0_Pf_param_2];
	ld.param.u64 	%rd4, [_Z6matmuliiiPKfS0_Pf_param_3];
	ld.param.u64 	%rd5, [_Z6matmuliiiPKfS0_Pf_param_4];
	ld.param.u64 	%rd3, [_Z6matmuliiiPKfS0_Pf_param_5];
	cvta.to.global.u64 	%rd1, %rd5;
	cvta.to.global.u64 	%rd2, %rd4;
	mov.u32 	%r30, %ctaid.y;
	mov.u32 	%r31, %ntid.y;
	mov.u32 	%r75, %tid.y;
	mad.lo.s32 	%r2, %r30, %r31, %r75;
	mov.u32 	%r32, %ctaid.x;
	mov.u32 	%r33, %ntid.x;
	mov.u32 	%r73, %tid.x;
	mad.lo.s32 	%r4, %r32, %r33, %r73;
	setp.ge.s32 	%p1, %r2, %r27;
	setp.ge.s32 	%p2, %r73, %r29;
	shl.b32 	%r34, %r75, 7;
	mov.u32 	%r35, _ZZ6matmuliiiPKfS0_PfE5tileA;
	add.s32 	%r5, %r35, %r34;
	shl.b32 	%r36, %r73, 2;
	add.s32 	%r6, %r5, %r36;
	or.pred  	%p3, %p1, %p2;
	@%p3 bra 	$L__BB0_2;
	mad.lo.s32 	%r38, %r29, %r2, %r73;
	mul.wide.u32 	%rd6, %r38, 4;
	add.s64 	%rd7, %rd2, %rd6;
	ld.global.f32 	%f4, [%rd7];
	st.shared.f32 	[%r6], %f4;
	bra.uni 	$L__BB0_3;
$L__BB0_2:
	mov.b32 	%r37, 0;
	st.shared.u32 	[%r6], %r37;
$L__BB0_3:
	setp.ge.s32 	%p4, %r75, %r29;
	setp.ge.s32 	%p5, %r4, %r28;
	mov.u32 	%r40, _ZZ6matmuliiiPKfS0_PfE5tileB;
	add.s32 	%r41, %r40, %r34;
	add.s32 	%r7, %r41, %r36;
	or.pred  	%p6, %p5, %p4;
	@%p6 bra 	$L__BB0_5;
	mad.lo.s32 	%r44, %r28, %r75, %r4;
	mul.wide.s32 	%rd8, %r44, 4;
	add.s64 	%rd9, %rd1, %rd8;
	ld.global.f32 	%f5, [%rd9];
	st.shared.f32 	[%r7], %f5;
	bra.uni 	$L__BB0_6;
$L__BB0_5:
	mov.b32 	%r43, 0;
	st.shared.u32 	[%r7], %r43;
$L__BB0_6:
	add.s32 	%r45, %r29, 31;
	shr.s32 	%r46, %r45, 31;
	shr.u32 	%r47, %r46, 27;
	add.s32 	%r48, %r45, %r47;
	shr.s32 	%r8, %r48, 5;
	setp.lt.s32 	%p7, %r29, 1;
	mov.f32 	%f106, 0f00000000;
	@%p7 bra 	$L__BB0_16;
	add.s32 	%r9, %r40, %r36;
	max.s32 	%r52, %r8, 1;
	neg.s32 	%r77, %r52;
	add.s32 	%r53, %r75, 32;
	mad.lo.s32 	%r76, %r28, %r53, %r4;
	shl.b32 	%r12, %r28, 5;
	mad.lo.s32 	%r54, %r29, %r2, %r73;
	add.s32 	%r74, %r54, 32;
	mov.f32 	%f106, 0f00000000;
	mov.b32 	%r78, 0;
$L__BB0_8:
	mov.u32 	%r19, %r78;
	add.s32 	%r78, %r19, 1;
	not.b32 	%r55, %r19;
	bar.sync 	0;
	shl.b32 	%r56, %r19, 12;
	and.b32  	%r57, %r56, 4096;
	add.s32 	%r58, %r5, %r57;
	add.s32 	%r59, %r9, %r57;
	ld.shared.f32 	%f8, [%r58];
	ld.shared.f32 	%f9, [%r59];
	fma.rn.f32 	%f10, %f8, %f9, %f106;
	ld.shared.f32 	%f11, [%r58+4];
	ld.shared.f32 	%f12, [%r59+128];
	fma.rn.f32 	%f13, %f11, %f12, %f10;
	ld.shared.f32 	%f14, [%r58+8];
	ld.shared.f32 	%f15, [%r59+256];
	fma.rn.f32 	%f16, %f14, %f15, %f13;
	ld.shared.f32 	%f17, [%r58+12];
	ld.shared.f32 	%f18, [%r59+384];
	fma.rn.f32 	%f19, %f17, %f18, %f16;
	ld.shared.f32 	%f20, [%r58+16];
	ld.shared.f32 	%f21, [%r59+512];
	fma.rn.f32 	%f22, %f20, %f21, %f19;
	ld.shared.f32 	%f23, [%r58+20];
	ld.shared.f32 	%f24, [%r59+640];
	fma.rn.f32 	%f25, %f23, %f24, %f22;
	ld.shared.f32 	%f26, [%r58+24];
	ld.shared.f32 	%f27, [%r59+768];
	fma.rn.f32 	%f28, %f26, %f27, %f25;
	ld.shared.f32 	%f29, [%r58+28];
	ld.shared.f32 	%f30, [%r59+896];
	fma.rn.f32 	%f31, %f29, %f30, %f28;
	ld.shared.f32 	%f32, [%r58+32];
	ld.shared.f32 	%f33, [%r59+1024];
	fma.rn.f32 	%f34, %f32, %f33, %f31;
	ld.shared.f32 	%f35, [%r58+36];
	ld.shared.f32 	%f36, [%r59+1152];
	fma.rn.f32 	%f37, %f35, %f36, %f34;
	ld.shared.f32 	%f38, [%r58+40];
	ld.shared.f32 	%f39, [%r59+1280];
	fma.rn.f32 	%f40, %f38, %f39, %f37;
	ld.shared.f32 	%f41, [%r58+44];
	ld.shared.f32 	%f42, [%r59+1408];
	fma.rn.f32 	%f43, %f41, %f42, %f40;
	ld.shared.f32 	%f44, [%r58+48];
	ld.shared.f32 	%f45, [%r59+1536];
	fma.rn.f32 	%f46, %f44, %f45, %f43;
	ld.shared.f32 	%f47, [%r58+52];
	ld.shared.f32 	%f48, [%r59+1664];
	fma.rn.f32 	%f49, %f47, %f48, %f46;
	ld.shared.f32 	%f50, [%r58+56];
	ld.shared.f32 	%f51, [%r59+1792];
	fma.rn.f32 	%f52, %f50, %f51, %f49;
	ld.shared.f32 	%f53, [%r58+60];
	ld.shared.f32 	%f54, [%r59+1920];
	fma.rn.f32 	%f55, %f53, %f54, %f52;
	ld.shared.f32 	%f56, [%r58+64];
	ld.shared.f32 	%f57, [%r59+2048];
	fma.rn.f32 	%f58, %f56, %f57, %f55;
	ld.shared.f32 	%f59, [%r58+68];
	ld.shared.f32 	%f60, [%r59+2176];
	fma.rn.f32 	%f61, %f59, %f60, %f58;
	ld.shared.f32 	%f62, [%r58+72];
	ld.shared.f32 	%f63, [%r59+2304];
	fma.rn.f32 	%f64, %f62, %f63, %f61;
	ld.shared.f32 	%f65, [%r58+76];
	ld.shared.f32 	%f66, [%r59+2432];
	fma.rn.f32 	%f67, %f65, %f66, %f64;
	ld.shared.f32 	%f68, [%r58+80];
	ld.shared.f32 	%f69, [%r59+2560];
	fma.rn.f32 	%f70, %f68, %f69, %f67;
	ld.shared.f32 	%f71, [%r58+84];
	ld.shared.f32 	%f72, [%r59+2688];
	fma.rn.f32 	%f73, %f71, %f72, %f70;
	ld.shared.f32 	%f74, [%r58+88];
	ld.shared.f32 	%f75, [%r59+2816];
	fma.rn.f32 	%f76, %f74, %f75, %f73;
	ld.shared.f32 	%f77, [%r58+92];
	ld.shared.f32 	%f78, [%r59+2944];
	fma.rn.f32 	%f79, %f77, %f78, %f76;
	ld.shared.f32 	%f80, [%r58+96];
	ld.shared.f32 	%f81, [%r59+3072];
	fma.rn.f32 	%f82, %f80, %f81, %f79;
	ld.shared.f32 	%f83, [%r58+100];
	ld.shared.f32 	%f84, [%r59+3200];
	fma.rn.f32 	%f85, %f83, %f84, %f82;
	ld.shared.f32 	%f86, [%r58+104];
	ld.shared.f32 	%f87, [%r59+3328];
	fma.rn.f32 	%f88, %f86, %f87, %f85;
	ld.shared.f32 	%f89, [%r58+108];
	ld.shared.f32 	%f90, [%r59+3456];
	fma.rn.f32 	%f91, %f89, %f90, %f88;
	ld.shared.f32 	%f92, [%r58+112];
	ld.shared.f32 	%f93, [%r59+3584];
	fma.rn.f32 	%f94, %f92, %f93, %f91;
	ld.shared.f32 	%f95, [%r58+116];
	ld.shared.f32 	%f96, [%r59+3712];
	fma.rn.f32 	%f97, %f95, %f96, %f94;
	ld.shared.f32 	%f98, [%r58+120];
	ld.shared.f32 	%f99, [%r59+3840];
	fma.rn.f32 	%f100, %f98, %f99, %f97;
	ld.shared.f32 	%f101, [%r58+124];
	ld.shared.f32 	%f102, [%r59+3968];
	fma.rn.f32 	%f106, %f101, %f102, %f100;
	and.b32  	%r21, %r55, 1;
	setp.ge.s32 	%p8, %r78, %r8;
	@%p8 bra 	$L__BB0_15;
	setp.ge.s32 	%p9, %r2, %r27;
	add.s32 	%r60, %r73, 32;
	setp.ge.s32 	%p10, %r60, %r29;
	or.pred  	%p11, %p9, %p10;
	@%p11 bra 	$L__BB0_11;
	mul.wide.s32 	%rd10, %r74, 4;
	add.s64 	%rd11, %rd2, %rd10;
	ld.global.f32 	%f103, [%rd11];
	shl.b32 	%r64, %r21, 12;
	add.s32 	%r65, %r6, %r64;
	st.shared.f32 	[%r65], %f103;
	bra.uni 	$L__BB0_12;
$L__BB0_11:
	shl.b32 	%r61, %r21, 12;
	add.s32 	%r62, %r6, %r61;
	mov.b32 	%r63, 0;
	st.shared.u32 	[%r62], %r63;
$L__BB0_12:
	setp.ge.s32 	%p12, %r4, %r28;
	add.s32 	%r66, %r75, 32;
	setp.ge.s32 	%p13, %r66, %r29;
	or.pred  	%p14, %p12, %p13;
	@%p14 bra 	$L__BB0_14;
	mul.wide.s32 	%rd12, %r76, 4;
	add.s64 	%rd13, %rd1, %rd12;
	ld.global.f32 	%f104, [%rd13];
	shl.b32 	%r70, %r21, 12;
	add.s32 	%r71, %r7, %r70;
	st.shared.f32 	[%r71], %f104;
	bra.uni 	$L__BB0_15;
$L__BB0_14:
	shl.b32 	%r67, %r21, 12;
	add.s32 	%r68, %r7, %r67;
	mov.b32 	%r69, 0;
	st.shared.u32 	[%r68], %r69;
$L__BB0_15:
	add.s32 	%r77, %r77, 1;
	setp.ne.s32 	%p15, %r77, 0;
	add.s32 	%r76, %r76, %r12;
	add.s32 	%r75, %r75, 32;
	add.s32 	%r74, %r74, 32;
	add.s32 	%r73, %r73, 32;
	@%p15 bra 	$L__BB0_8;
$L__BB0_16:
	setp.ge.s32 	%p16, %r4, %r28;
	setp.ge.s32 	%p17, %r2, %r27;
	or.pred  	%p18, %p17, %p16;
	@%p18 bra 	$L__BB0_18;
	mad.lo.s32 	%r72, %r28, %r2, %r4;
	cvta.to.global.u64 	%rd14, %rd3;
	mul.wide.s32 	%rd15, %r72, 4;
	add.s64 	%rd16, %rd14, %rd15;
	st.global.f32 	[%rd16], %f106;
$L__BB0_18:
	ret;

}


// ===== COMPILED SASS (sm_100) =====

	.target	sm_100

	.elftype	@"ET_EXEC"


//--------------------- .note.nv.tkinfo           --------------------------
	.section	.note.nv.tkinfo,"",@"SHT_NOTE"
	.sectionflags	@"SHF_NOTE_NV_TKINFO"
	.tkinfo
        /*0018*/ 	.word	0x00000002
        /*0030*/ 	.string	""
        /*0030*/ 	.string	"ptxas"
        /*0030*/ 	.string	"Cuda compilation tools, release 13.0, V13.0.88"
        /*0030*/ 	.string	"Build cuda_13.0.r13.0/compiler.36424714_0"
        /*0030*/ 	.string	"-arch sm_100 -m 64 "



//--------------------- .note.nv.cuinfo           --------------------------
	.section	.note.nv.cuinfo,"",@"SHT_NOTE"
	.sectionflags	@"SHF_NOTE_NV_CUINFO"
        /*0018*/ 	.short	0x0002
        /*001a*/ 	.short	0x0064
        /*001c*/ 	.short	0x0082
	.zero		2


//--------------------- .nv.info                  --------------------------
	.section	.nv.info,"",@"SHT_CUDA_INFO"
	.align	4


	//----- nvinfo : EIATTR_REGCOUNT
	.align		4
        /*0000*/ 	.byte	0x04, 0x2f
        /*0002*/ 	.short	(.L_1 - .L_0)
	.align		4
.L_0:
        /*0004*/ 	.word	index@(_Z6matmuliiiPKfS0_Pf)
        /*0008*/ 	.word	0x0000001e


	//----- nvinfo : EIATTR_FRAME_SIZE
	.align		4
.L_1:
        /*000c*/ 	.byte	0x04, 0x11
        /*000e*/ 	.short	(.L_3 - .L_2)
	.align		4
.L_2:
        /*0010*/ 	.word	index@(_Z6matmuliiiPKfS0_Pf)
        /*0014*/ 	.word	0x00000000


	//----- nvinfo : EIATTR_MIN_STACK_SIZE
	.align		4
.L_3:
        /*0018*/ 	.byte	0x04, 0x12
        /*001a*/ 	.short	(.L_5 - .L_4)
	.align		4
.L_4:
        /*001c*/ 	.word	index@(_Z6matmuliiiPKfS0_Pf)
        /*0020*/ 	.word	0x00000000
.L_5:


//--------------------- .nv.compat                --------------------------
	.section	.nv.compat,"",@"SHT_CUDA_COMPAT_INFO"
	.align	4
        /*0000*/ 	.byte	0x02, 0x09, 0x00, 0x00, 0x02, 0x02, 0x01, 0x00, 0x02, 0x05, 0x05, 0x00, 0x03, 0x07, 0x01, 0x01
        /*0010*/ 	.byte	0x02, 0x03, 0x00, 0x00, 0x02, 0x06, 0x01, 0x00, 0x04, 0x0b, 0x08, 0x00, 0x09, 0x00, 0x00, 0x00
        /*0020*/ 	.byte	0x00, 0x00, 0x00, 0x00


//--------------------- .nv.info._Z6matmuliiiPKfS0_Pf --------------------------
	.section	.nv.info._Z6matmuliiiPKfS0_Pf,"",@"SHT_CUDA_INFO"
	.sectionflags	@""
	.align	4


	//----- nvinfo : EIATTR_CUDA_API_VERSION
	.align		4
        /*0000*/ 	.byte	0x04, 0x37
        /*0002*/ 	.short	(.L_7 - .L_6)
.L_6:
        /*0004*/ 	.word	0x00000082


	//----- nvinfo : EIATTR_KPARAM_INFO
	.align		4
.L_7:
        /*0008*/ 	.byte	0x04, 0x17
        /*000a*/ 	.short	(.L_9 - .L_8)
.L_8:
        /*000c*/ 	.word	0x00000000
        /*0010*/ 	.short	0x0005
        /*0012*/ 	.short	0x0020
        /*0014*/ 	.byte	0x00, 0xf5, 0x21, 0x00


	//----- nvinfo : EIATTR_KPARAM_INFO
	.align		4
.L_9:
        /*0018*/ 	.byte	0x04, 0x17
        /*001a*/ 	.short	(.L_11 - .L_10)
.L_10:
        /*001c*/ 	.word	0x00000000
        /*0020*/ 	.short	0x0004
        /*0022*/ 	.short	0x0018
        /*0024*/ 	.byte	0x00, 0xf5, 0x21, 0x00


	//----- nvinfo : EIATTR_KPARAM_INFO
	.align		4
.L_11:
        /*0028*/ 	.byte	0x04, 0x17
        /*002a*/ 	.short	(.L_13 - .L_12)
.L_12:
        /*002c*/ 	.word	0x00000000
        /*0030*/ 	.short	0x0003
        /*0032*/ 	.short	0x0010
        /*0034*/ 	.byte	0x00, 0xf5, 0x21, 0x00


	//----- nvinfo : EIATTR_KPARAM_INFO
	.align		4
.L_13:
        /*0038*/ 	.byte	0x04, 0x17
        /*003a*/ 	.short	(.L_15 - .L_14)
.L_14:
        /*003c*/ 	.word	0x00000000
        /*0040*/ 	.short	0x0002
        /*0042*/ 	.short	0x0008
        /*0044*/ 	.byte	0x00, 0xf0, 0x11, 0x00


	//----- nvinfo : EIATTR_KPARAM_INFO
	.align		4
.L_15:
        /*0048*/ 	.byte	0x04, 0x17
        /*004a*/ 	.short	(.L_17 - .L_16)
.L_16:
        /*004c*/ 	.word	0x00000000
        /*0050*/ 	.short	0x0001
        /*0052*/ 	.short	0x0004
        /*0054*/ 	.byte	0x00, 0xf0, 0x11, 0x00


	//----- nvinfo : EIATTR_KPARAM_INFO
	.align		4
.L_17:
        /*0058*/ 	.byte	0x04, 0x17
        /*005a*/ 	.short	(.L_19 - .L_18)
.L_18:
        /*005c*/ 	.word	0x00000000
        /*0060*/ 	.short	0x0000
        /*0062*/ 	.short	0x0000
        /*0064*/ 	.byte	0x00, 0xf0, 0x11, 0x00


	//----- nvinfo : EIATTR_SPARSE_MMA_MASK
	.align		4
.L_19:
        /*0068*/ 	.byte	0x03, 0x50
        /*006a*/ 	.short	0x0000


	//----- nvinfo : EIATTR_MAXREG_COUNT
	.align		4
        /*006c*/ 	.byte	0x03, 0x1b
        /*006e*/ 	.short	0x00ff


	//----- nvinfo : EIATTR_NUM_BARRIERS
	.align		4
        /*0070*/ 	.byte	0x02, 0x4c
        /*0072*/ 	.byte	0x01
	.zero		1


	//----- nvinfo : EIATTR_MERCURY_ISA_VERSION
	.align		4
        /*0074*/ 	.byte	0x03, 0x5f
        /*0076*/ 	.short	0x0101


	//----- nvinfo : EIATTR_VRC_CTA_INIT_COUNT
	.align		4
        /*0078*/ 	.byte	0x02, 0x4a
	.zero		1
	.zero		1


	//----- nvinfo : EIATTR_EXIT_INSTR_OFFSETS
	.align		4
        /*007c*/ 	.byte	0x04, 0x1c
        /*007e*/ 	.short	(.L_21 - .L_20)


	//   ....[0]....
.L_20:
        /*0080*/ 	.word	0x00000af0


	//   ....[1]....
        /*0084*/ 	.word	0x00000b40


	//----- nvinfo : EIATTR_CRS_STACK_SIZE
	.align		4
.L_21:
        /*0088*/ 	.byte	0x04, 0x1e
        /*008a*/ 	.short	(.L_23 - .L_22)
.L_22:
        /*008c*/ 	.word	0x00000000


	//----- nvinfo : EIATTR_CBANK_PARAM_SIZE
	.align		4
.L_23:
        /*0090*/ 	.byte	0x03, 0x19
        /*0092*/ 	.short	0x0028


	//----- nvinfo : EIATTR_PARAM_CBANK
	.align		4
        /*0094*/ 	.byte	0x04, 0x0a
        /*0096*/ 	.short	(.L_25 - .L_24)
	.align		4
.L_24:
        /*0098*/ 	.word	index@(.nv.constant0._Z6matmuliiiPKfS0_Pf)
        /*009c*/ 	.short	0x0380
        /*009e*/ 	.short	0x0028


	//----- nvinfo : EIATTR_SW_WAR
	.align		4
.L_25:
        /*00a0*/ 	.byte	0x04, 0x36
        /*00a2*/ 	.short	(.L_27 - .L_26)
.L_26:
        /*00a4*/ 	.word	0x00000008
.L_27:


//--------------------- .nv.callgraph             --------------------------
	.section	.nv.callgraph,"",@"SHT_CUDA_CALLGRAPH"
	.align	4
	.sectionentsize	8
	.align		4
        /*0000*/ 	.word	0x00000000
	.align		4
        /*0004*/ 	.word	0xffffffff
	.align		4
        /*0008*/ 	.word	0x00000000
	.align		4
        /*000c*/ 	.word	0xfffffffe
	.align		4
        /*0010*/ 	.word	0x00000000
	.align		4
        /*0014*/ 	.word	0xfffffffd
	.align		4
        /*0018*/ 	.word	0x00000000
	.align		4
        /*001c*/ 	.word	0xfffffffc


//--------------------- .text._Z6matmuliiiPKfS0_Pf --------------------------
	.section	.text._Z6matmuliiiPKfS0_Pf,"ax",@progbits
	.align	128
        .global         _Z6matmuliiiPKfS0_Pf
        .type           _Z6matmuliiiPKfS0_Pf,@function
        .size           _Z6matmuliiiPKfS0_Pf,(.L_x_6 - _Z6matmuliiiPKfS0_Pf)
        .other          _Z6matmuliiiPKfS0_Pf,@"STO_CUDA_ENTRY STV_DEFAULT"
_Z6matmuliiiPKfS0_Pf:
.text._Z6matmuliiiPKfS0_Pf:
[----:B------:R-:W-:Y:S01]  /*0000*/  LDC R1, c[0x0][0x37c] ;  /* 0x0000df00ff017b82 */ /* 0x000fe20000000800 */
[----:B------:R-:W0:Y:S07]  /*0010*/  S2R R7, SR_TID.Y ;  /* 0x0000000000077919 */ /* 0x000e2e0000002200 */
[----:B------:R-:W1:Y:S01]  /*0020*/  S2UR UR4, SR_CTAID.Y ;  /* 0x00000000000479c3 */ /* 0x000e620000002600 */
[----:B------:R-:W0:Y:S01]  /*0030*/  LDCU UR7, c[0x0][0x388] ;  /* 0x00007100ff0777ac */ /* 0x000e220008000800 */
[----:B------:R-:W2:Y:S01]  /*0040*/  S2R R6, SR_TID.X ;  /* 0x0000000000067919 */ /* 0x000ea20000002100 */
[----:B------:R-:W3:Y:S05]  /*0050*/  LDCU UR8, c[0x0][0x384] ;  /* 0x00007080ff0877ac */ /* 0x000eea0008000800 */
[----:B------:R-:W1:Y:S01]  /*0060*/  LDC R19, c[0x0][0x364] ;  /* 0x0000d900ff137b82 */ /* 0x000e620000000800 */
[----:B------:R-:W4:Y:S01]  /*0070*/  LDCU UR6, c[0x0][0x380] ;  /* 0x00007000ff0677ac */ /* 0x000f220008000800 */
[----:B------:R-:W5:Y:S06]  /*0080*/  LDCU.64 UR10, c[0x0][0x358] ;  /* 0x00006b00ff0a77ac */ /* 0x000f6c0008000a00 */
[----:B------:R-:W5:Y:S01]  /*0090*/  S2UR UR5, SR_CTAID.X ;  /* 0x00000000000579c3 */ /* 0x000f620000002500 */
[----:B---3--:R-:W-:-:S07]  /*00a0*/  MOV R9, UR8 ;  /* 0x0000000800097c02 */ /* 0x008fce0008000f00 */
[----:B------:R-:W5:Y:S01]  /*00b0*/  LDC R3, c[0x0][0x360] ;  /* 0x0000d800ff037b82 */ /* 0x000f620000000800 */
[----:B0-----:R-:W-:Y:S01]  /*00c0*/  ISETP.GE.AND P0, PT, R7, UR7, PT ;  /* 0x0000000707007c0c */ /* 0x001fe2000bf06270 */
[----:B-1----:R-:W-:Y:S01]  /*00d0*/  IMAD R19, R19, UR4, R7 ;  /* 0x0000000413137c24 */ /* 0x002fe2000f8e0207 */
[----:B--2---:R-:W-:-:S04]  /*00e0*/  ISETP.GE.AND P1, PT, R6, UR7, PT ;  /* 0x0000000706007c0c */ /* 0x004fc8000bf26270 */
[----:B----4-:R-:W-:Y:S01]  /*00f0*/  ISETP.GE.OR P1, PT, R19, UR6, P1 ;  /* 0x0000000613007c0c */ /* 0x010fe20008f26670 */
[----:B-----5:R-:W-:-:S12]  /*0100*/  IMAD R18, R3, UR5, R6 ;  /* 0x0000000503127c24 */ /* 0x020fd8000f8e0206 */
[----:B------:R-:W0:Y:S01]  /*0110*/  @!P1 LDC.64 R2, c[0x0][0x390] ;  /* 0x0000e400ff029b82 */ /* 0x000e220000000a00 */
[----:B------:R-:W-:Y:S01]  /*0120*/  ISETP.GE.OR P0, PT, R18, R9, P0 ;  /* 0x000000091200720c */ /* 0x000fe20000706670 */
[----:B------:R-:W-:-:S12]  /*0130*/  @!P1 IMAD R5, R19, UR7, R6 ;  /* 0x0000000713059c24 */ /* 0x000fd8000f8e0206 */
[----:B------:R-:W1:Y:S01]  /*0140*/  @!P0 LDC.64 R10, c[0x0][0x398] ;  /* 0x0000e600ff0a8b82 */ /* 0x000e620000000a00 */
[----:B------:R-:W-:Y:S02]  /*0150*/  @!P0 IMAD R13, R7, R9, R18 ;  /* 0x00000009070d8224 */ /* 0x000fe400078e0212 */
[----:B0-----:R-:W-:-:S06]  /*0160*/  @!P1 IMAD.WIDE.U32 R2, R5, 0x4, R2 ;  /* 0x0000000405029825 */ /* 0x001fcc00078e0002 */
[----:B------:R-:W2:Y:S01]  /*0170*/  @!P1 LDG.E R3, desc[UR10][R2.64] ;  /* 0x0000000a02039981 */ /* 0x000ea2000c1e1900 */
[----:B-1----:R-:W-:-:S06]  /*0180*/  @!P0 IMAD.WIDE R10, R13, 0x4, R10 ;  /* 0x000000040d0a8825 */ /* 0x002fcc00078e020a */
[----:B------:R0:W3:Y:S01]  /*0190*/  @!P0 LDG.E R10, desc[UR10][R10.64] ;  /* 0x0000000a0a0a8981 */ /* 0x0000e2000c1e1900 */
[----:B------:R-:W1:Y:S01]  /*01a0*/  S2UR UR6, SR_CgaCtaId ;  /* 0x00000000000679c3 */ /* 0x000e620000008800 */
[----:B------:R-:W-:Y:S02]  /*01b0*/  UMOV UR4, 0x400 ;  /* 0x0000040000047882 */ /* 0x000fe40000000000 */
[----:B------:R-:W-:Y:S02]  /*01c0*/  UIADD3 UR5, UPT, UPT, UR4, 0x2000, URZ ;  /* 0x0000200004057890 */ /* 0x000fe4000fffe0ff */
[----:B-1----:R-:W-:Y:S02]  /*01d0*/  ULEA UR4, UR6, UR4, 0x18 ;  /* 0x0000000406047291 */ /* 0x002fe4000f8ec0ff */
[----:B------:R-:W-:-:S04]  /*01e0*/  ULEA UR5, UR6, UR5, 0x18 ;  /* 0x0000000506057291 */ /* 0x000fc8000f8ec0ff */
[C---:B------:R-:W-:Y:S02]  /*01f0*/  LEA R17, R7.reuse, UR4, 0x7 ;  /* 0x0000000407117c11 */ /* 0x040fe4000f8e38ff */
[----:B------:R-:W-:Y:S02]  /*0200*/  LEA R5, R7, UR5, 0x7 ;  /* 0x0000000507057c11 */ /* 0x000fe4000f8e38ff */
[C---:B------:R-:W-:Y:S02]  /*0210*/  LEA R16, R6.reuse, R17, 0x2 ;  /* 0x0000001106107211 */ /* 0x040fe400078e10ff */
[----:B------:R-:W-:Y:S01]  /*0220*/  LEA R5, R6, R5, 0x2 ;  /* 0x0000000506057211 */ /* 0x000fe200078e10ff */
[----:B------:R-:W-:Y:S02]  /*0230*/  UISETP.GE.AND UP0, UPT, UR7, 0x1, UPT ;  /* 0x000000010700788c */ /* 0x000fe4000bf06270 */
[----:B------:R-:W-:Y:S01]  /*0240*/  UIADD3 UR4, UPT, UPT, UR7, 0x1f, URZ ;  /* 0x0000001f07047890 */ /* 0x000fe2000fffe0ff */
[----:B0-----:R-:W-:-:S03]  /*0250*/  HFMA2 R11, -RZ, RZ, 0, 0 ;  /* 0x00000000ff0b7431 */ /* 0x001fc600000001ff */
[----:B------:R-:W-:-:S04]  /*0260*/  USHF.R.S32.HI UR6, URZ, 0x1f, UR4 ;  /* 0x0000001fff067899 */ /* 0x000fc80008011404 */
[----:B------:R-:W-:Y:S01]  /*0270*/  ULEA.HI UR6, UR6, UR4, URZ, 0x5 ;  /* 0x0000000406067291 */ /* 0x000fe2000f8f28ff */
[----:B--2---:R0:W-:Y:S04]  /*0280*/  @!P1 STS [R16], R3 ;  /* 0x0000000310009388 */ /* 0x0041e80000000800 */
[----:B------:R0:W-:Y:S04]  /*0290*/  @P1 STS [R16], RZ ;  /* 0x000000ff10001388 */ /* 0x0001e80000000800 */
[----:B---3--:R0:W-:Y:S04]  /*02a0*/  @!P0 STS [R5], R10 ;  /* 0x0000000a05008388 */ /* 0x0081e80000000800 */
[----:B------:R0:W-:Y:S01]  /*02b0*/  @P0 STS [R5], RZ ;  /* 0x000000ff05000388 */ /* 0x0001e20000000800 */
[----:B------:R-:W-:Y:S05]  /*02c0*/  BRA.U !UP0, `(.L_x_0) ;  /* 0x0000000508fc7547 */ /* 0x000fea000b800000 */
[----:B------:R-:W1:Y:S01]  /*02d0*/  LDC R2, c[0x0][0x384] ;  /* 0x0000e100ff027b82 */ /* 0x000e620000000800 */
[----:B------:R-:W-:Y:S01]  /*02e0*/  USHF.R.S32.HI UR6, URZ, 0x5, UR6 ;  /* 0x00000005ff067899 */ /* 0x000fe20008011406 */
[----:B0-----:R-:W-:Y:S01]  /*02f0*/  IADD3 R3, PT, PT, R7, 0x20, RZ ;  /* 0x0000002007037810 */ /* 0x001fe20007ffe0ff */
[----:B------:R-:W-:Y:S01]  /*0300*/  IMAD R0, R19, UR7, R6 ;  /* 0x0000000713007c24 */ /* 0x000fe2000f8e0206 */
[----:B------:R-:W-:Y:S01]  /*0310*/  LEA R4, R6, UR5, 0x2 ;  /* 0x0000000506047c11 */ /* 0x000fe2000f8e10ff */
[----:B------:R-:W-:Y:S01]  /*0320*/  UISETP.LT.AND UP0, UPT, UR6, 0x1, UPT ;  /* 0x000000010600788c */ /* 0x000fe2000bf01270 */
[----:B------:R-:W-:Y:S01]  /*0330*/  MOV R11, RZ ;  /* 0x000000ff000b7202 */ /* 0x000fe20000000f00 */
[----:B------:R-:W-:Y:S01]  /*0340*/  IMAD R3, R3, R9, R18 ;  /* 0x0000000903037224 */ /* 0x000fe200078e0212 */
[----:B------:R-:W0:Y:S01]  /*0350*/  LDC.64 R20, c[0x0][0x398] ;  /* 0x0000e600ff147b82 */ /* 0x000e220000000a00 */
[----:B------:R-:W-:Y:S01]  /*0360*/  USEL UR4, UR6, 0x1, !UP0 ;  /* 0x0000000106047887 */ /* 0x000fe2000c000000 */
[----:B------:R-:W-:Y:S01]  /*0370*/  IADD3 R0, PT, PT, R0, 0x20, RZ ;  /* 0x0000002000007810 */ /* 0x000fe20007ffe0ff */
[----:B------:R-:W2:Y:S02]  /*0380*/  LDCU UR12, c[0x0][0x380] ;  /* 0x00007000ff0c77ac */ /* 0x000ea40008000800 */
[----:B------:R-:W-:Y:S01]  /*0390*/  UIADD3 UR7, UPT, UPT, -UR4, URZ, URZ ;  /* 0x000000ff04077290 */ /* 0x000fe2000fffe1ff */
[----:B------:R-:W3:Y:S01]  /*03a0*/  LDCU UR13, c[0x0][0x384] ;  /* 0x00007080ff0d77ac */ /* 0x000ee20008000800 */
[----:B------:R-:W4:Y:S01]  /*03b0*/  LDCU UR9, c[0x0][0x388] ;  /* 0x00007100ff0977ac */ /* 0x000f220008000800 */
[----:B------:R-:W-:-:S09]  /*03c0*/  UMOV UR4, URZ ;  /* 0x000000ff00047c82 */ /* 0x000fd20008000000 */
.L_x_4:
[----:B------:R-:W-:Y:S01]  /*03d0*/  BAR.SYNC.DEFER_BLOCKING 0x0 ;  /* 0x0000000000007b1d */ /* 0x000fe20000010000 */
[----:B------:R-:W-:-:S04]  /*03e0*/  UIADD3 UR7, UPT, UPT, UR7, 0x1, URZ ;  /* 0x0000000107077890 */ /* 0x000fc8000fffe0ff */
[----:B------:R-:W-:Y:S01]  /*03f0*/  UISETP.NE.AND UP1, UPT, UR7, URZ, UPT ;  /* 0x000000ff0700728c */ /* 0x000fe2000bf25270 */
[----:B------:R-:W-:Y:S01]  /*0400*/  UMOV UR8, UR4 ;  /* 0x0000000400087c82 */ /* 0x000fe20008000000 */
[----:B------:R-:W-:Y:S02]  /*0410*/  UIADD3 UR4, UPT, UPT, UR4, 0x1, URZ ;  /* 0x0000000104047890 */ /* 0x000fe4000fffe0ff */
[----:B------:R-:W-:Y:S02]  /*0420*/  USHF.L.U32 UR5, UR8, 0xc, URZ ;  /* 0x0000000c08057899 */ /* 0x000fe400080006ff */
[----:B------:R-:W-:Y:S02]  /*0430*/  UISETP.GE.AND UP0, UPT, UR4, UR6, UPT ;  /* 0x000000060400728c */ /* 0x000fe4000bf06270 */
[----:B------:R-:W-:-:S09]  /*0440*/  ULOP3.LUT UR5, UR5, 0x1000, URZ, 0xc0, !UPT ;  /* 0x0000100005057892 */ /* 0x000fd2000f8ec0ff */
[----:B0-2---:R-:W-:Y:S04]  /*0450*/  LDS R8, [R4+UR5] ;  /* 0x0000000504087984 */ /* 0x005fe80008000800 */
[----:B------:R-:W5:Y:S04]  /*0460*/  LDS.128 R12, [R17+UR5] ;  /* 0x00000005110c7984 */ /* 0x000f680008000c00 */
[----:B------:R-:W2:Y:S04]  /*0470*/  LDS R27, [R4+UR5+0x80] ;  /* 0x00008005041b7984 */ /* 0x000ea80008000800 */
[----:B------:R-:W3:Y:S04]  /*0480*/  LDS R23, [R4+UR5+0x100] ;  /* 0x0001000504177984 */ /* 0x000ee80008000800 */
[----:B------:R-:W4:Y:S04]  /*0490*/  LDS R24, [R4+UR5+0x180] ;  /* 0x0001800504187984 */ /* 0x000f280008000800 */
[----:B------:R-:W-:Y:S04]  /*04a0*/  LDS R25, [R4+UR5+0x200] ;  /* 0x0002000504197984 */ /* 0x000fe80008000800 */
[----:B------:R-:W-:Y:S04]  /*04b0*/  LDS R22, [R4+UR5+0x280] ;  /* 0x0002800504167984 */ /* 0x000fe80008000800 */
[----:B------:R-:W-:Y:S01]  /*04c0*/  LDS R26, [R4+UR5+0xb80] ;  /* 0x000b8005041a7984 */ /* 0x000fe20008000800 */
[----:B-----5:R-:W-:-:S03]  /*04d0*/  FFMA R12, R12, R8, R11 ;  /* 0x000000080c0c7223 */ /* 0x020fc6000000000b */
[----:B------:R-:W5:Y:S01]  /*04e0*/  LDS.128 R8, [R17+UR5+0x10] ;  /* 0x0000100511087984 */ /* 0x000f620008000c00 */
[----:B--2---:R-:W-:-:S04]  /*04f0*/  FFMA R12, R27, R13, R12 ;  /* 0x0000000d1b0c7223 */ /* 0x004fc8000000000c */
[----:B---3--:R-:W-:Y:S02]  /*0500*/  FFMA R13, R23, R14, R12 ;  /* 0x0000000e170d7223 */ /* 0x008fe4000000000c */
[----:B------:R-:W2:Y:S02]  /*0510*/  LDS R23, [R4+UR5+0x300] ;  /* 0x0003000504177984 */ /* 0x000ea40008000800 */
[----:B----4-:R-:W-:Y:S02]  /*0520*/  FFMA R13, R24, R15, R13 ;  /* 0x0000000f180d7223 */ /* 0x010fe4000000000d */
[----:B------:R-:W3:Y:S02]  /*0530*/  LDS R24, [R4+UR5+0x380] ;  /* 0x0003800504187984 */ /* 0x000ee40008000800 */
[----:B-----5:R-:W-:Y:S02]  /*0540*/  FFMA R27, R8, R25, R13 ;  /* 0x00000019081b7223 */ /* 0x020fe4000000000d */
[----:B------:R-:W-:Y:S02]  /*0550*/  LDS R25, [R4+UR5+0x400] ;  /* 0x0004000504197984 */ /* 0x000fe40008000800 */
[----:B------:R-:W-:-:S02]  /*0560*/  FFMA R8, R22, R9, R27 ;  /* 0x0000000916087223 */ /* 0x000fc4000000001b */
[----:B------:R-:W4:Y:S02]  /*0570*/  LDS.128 R12, [R17+UR5+0x20] ;  /* 0x00002005110c7984 */ /* 0x000f240008000c00 */
[----:B--2---:R-:W-:Y:S02]  /*0580*/  FFMA R9, R23, R10, R8 ;  /* 0x0000000a17097223 */ /* 0x004fe40000000008 */
[----:B------:R-:W2:Y:S02]  /*0590*/  LDS R22, [R4+UR5+0x480] ;  /* 0x0004800504167984 */ /* 0x000ea40008000800 */
[----:B---3--:R-:W-:Y:S02]  /*05a0*/  FFMA R9, R24, R11, R9 ;  /* 0x0000000b18097223 */ /* 0x008fe40000000009 */
[----:B------:R-:W3:Y:S04]  /*05b0*/  LDS R23, [R4+UR5+0x500] ;  /* 0x0005000504177984 */ /* 0x000ee80008000800 */
[----:B------:R-:W5:Y:S01]  /*05c0*/  LDS R24, [R4+UR5+0x580] ;  /* 0x0005800504187984 */ /* 0x000f620008000800 */
[----:B----4-:R-:W-:-:S03]  /*05d0*/  FFMA R27, R12, R25, R9 ;  /* 0x000000190c1b7223 */ /* 0x010fc60000000009 */
[----:B------:R-:W-:Y:S01]  /*05e0*/  LDS R25, [R4+UR5+0x600] ;  /* 0x0006000504197984 */ /* 0x000fe20008000800 */
[----:B--2---:R-:W-:-:S03]  /*05f0*/  FFMA R12, R22, R13, R27 ;  /* 0x0000000d160c7223 */ /* 0x004fc6000000001b */
[----:B------:R-:W2:Y:S01]  /*0600*/  LDS.128 R8, [R17+UR5+0x30] ;  /* 0x0000300511087984 */ /* 0x000ea20008000c00 */
[----:B---3--:R-:W-:-:S03]  /*0610*/  FFMA R13, R23, R14, R12 ;  /* 0x0000000e170d7223 */ /* 0x008fc6000000000c */
[----:B------:R-:W3:Y:S01]  /*0620*/  LDS R22, [R4+UR5+0x680] ;  /* 0x0006800504167984 */ /* 0x000ee20008000800 */
[----:B-----5:R-:W-:-:S03]  /*0630*/  FFMA R13, R24, R15, R13 ;  /* 0x0000000f180d7223 */ /* 0x020fc6000000000d */
[----:B------:R-:W4:Y:S04]  /*0640*/  LDS R23, [R4+UR5+0x700] ;  /* 0x0007000504177984 */ /* 0x000f280008000800 */
[----:B------:R-:W5:Y:S01]  /*0650*/  LDS R24, [R4+UR5+0x780] ;  /* 0x0007800504187984 */ /* 0x000f620008000800 */
[----:B--2---:R-:W-:-:S03]  /*0660*/  FFMA R27, R8, R25, R13 ;  /* 0x00000019081b7223 */ /* 0x004fc6000000000d */
[----:B------:R-:W-:Y:S01]  /*0670*/  LDS R25, [R4+UR5+0x800] ;  /* 0x0008000504197984 */ /* 0x000fe20008000800 */
[----:B---3--:R-:W-:-:S03]  /*0680*/  FFMA R8, R22, R9, R27 ;  /* 0x0000000916087223 */ /* 0x008fc6000000001b */
[----:B------:R-:W2:Y:S01]  /*0690*/  LDS.128 R12, [R17+UR5+0x40] ;  /* 0x00004005110c7984 */ /* 0x000ea20008000c00 */
[----:B----4-:R-:W-:-:S03]  /*06a0*/  FFMA R9, R23, R10, R8 ;  /* 0x0000000a17097223 */ /* 0x010fc60000000008 */
        /* <DEDUP_REMOVED lines=12> */
[----:B------:R-:W-:Y:S01]  /*0770*/  LDS R24, [R4+UR5+0xc80] ;  /* 0x000c800504187984 */ /* 0x000fe20008000800 */
[----:B--2---:R-:W-:-:S03]  /*0780*/  FFMA R27, R8, R25, R13 ;  /* 0x00000019081b7223 */ /* 0x004fc6000000000d */
[----:B------:R-:W-:Y:S01]  /*0790*/  LDS R25, [R4+UR5+0xc00] ;  /* 0x000c000504197984 */ /* 0x000fe20008000800 */
[----:B---3--:R-:W-:-:S03]  /*07a0*/  FFMA R22, R22, R9, R27 ;  /* 0x0000000916167223 */ /* 0x008fc6000000001b */
[----:B------:R-:W2:Y:S01]  /*07b0*/  LDS.128 R12, [R17+UR5+0x60] ;  /* 0x00006005110c7984 */ /* 0x000ea20008000c00 */
[----:B----4-:R-:W-:-:S03]  /*07c0*/  FFMA R9, R23, R10, R22 ;  /* 0x0000000a17097223 */ /* 0x010fc60000000016 */
[----:B------:R-:W3:Y:S01]  /*07d0*/  LDS R23, [R4+UR5+0xd00] ;  /* 0x000d000504177984 */ /* 0x000ee20008000800 */
[----:B------:R-:W-:-:S03]  /*07e0*/  FFMA R9, R26, R11, R9 ;  /* 0x0000000b1a097223 */ /* 0x000fc60000000009 */
[----:B------:R-:W4:Y:S01]  /*07f0*/  LDS R22, [R4+UR5+0xd80] ;  /* 0x000d800504167984 */ /* 0x000f220008000800 */
[----:B--2---:R-:W-:-:S03]  /*0800*/  FFMA R27, R12, R25, R9 ;  /* 0x000000190c1b7223 */ /* 0x004fc60000000009 */
[----:B------:R-:W-:Y:S01]  /*0810*/  LDS R25, [R4+UR5+0xe00] ;  /* 0x000e000504197984 */ /* 0x000fe20008000800 */
[----:B------:R-:W-:-:S03]  /*0820*/  FFMA R24, R24, R13, R27 ;  /* 0x0000000d18187223 */ /* 0x000fc6000000001b */
[----:B------:R-:W2:Y:S01]  /*0830*/  LDS.128 R8, [R17+UR5+0x70] ;  /* 0x0000700511087984 */ /* 0x000ea20008000c00 */
[----:B---3--:R-:W-:-:S03]  /*0840*/  FFMA R23, R23, R14, R24 ;  /* 0x0000000e17177223 */ /* 0x008fc60000000018 */
[----:B------:R-:W3:Y:S01]  /*0850*/  LDS R27, [R4+UR5+0xe80] ;  /* 0x000e8005041b7984 */ /* 0x000ee20008000800 */
[----:B----4-:R-:W-:-:S03]  /*0860*/  FFMA R15, R22, R15, R23 ;  /* 0x0000000f160f7223 */ /* 0x010fc60000000017 */
[----:B------:R-:W4:Y:S04]  /*0870*/  LDS R13, [R4+UR5+0xf00] ;  /* 0x000f0005040d7984 */ /* 0x000f280008000800 */
[----:B------:R-:W5:Y:S01]  /*0880*/  LDS R12, [R4+UR5+0xf80] ;  /* 0x000f8005040c7984 */ /* 0x000f620008000800 */
[----:B--2---:R-:W-:-:S04]  /*0890*/  FFMA R8, R8, R25, R15 ;  /* 0x0000001908087223 */ /* 0x004fc8000000000f */
[----:B---3--:R-:W-:-:S04]  /*08a0*/  FFMA R8, R27, R9, R8 ;  /* 0x000000091b087223 */ /* 0x008fc80000000008 */
[----:B----4-:R-:W-:-:S04]  /*08b0*/  FFMA R13, R13, R10, R8 ;  /* 0x0000000a0d0d7223 */ /* 0x010fc80000000008 */
[----:B-----5:R-:W-:Y:S01]  /*08c0*/  FFMA R11, R12, R11, R13 ;  /* 0x0000000b0c0b7223 */ /* 0x020fe2000000000d */
[----:B------:R-:W-:Y:S06]  /*08d0*/  BRA.U UP0, `(.L_x_1) ;  /* 0x0000000100607547 */ /* 0x000fec000b800000 */
[----:B------:R-:W-:-:S04]  /*08e0*/  IADD3 R8, PT, PT, R6, 0x20, RZ ;  /* 0x0000002006087810 */ /* 0x000fc80007ffe0ff */
[----:B------:R-:W-:-:S04]  /*08f0*/  ISETP.GE.AND P0, PT, R8, UR9, PT ;  /* 0x0000000908007c0c */ /* 0x000fc8000bf06270 */
[----:B------:R-:W-:-:S13]  /*0900*/  ISETP.GE.OR P0, PT, R19, UR12, P0 ;  /* 0x0000000c13007c0c */ /* 0x000fda0008706670 */
[----:B------:R-:W2:Y:S02]  /*0910*/  @!P0 LDC.64 R8, c[0x0][0x390] ;  /* 0x0000e400ff088b82 */ /* 0x000ea40000000a00 */
[----:B--2---:R-:W-:-:S06]  /*0920*/  @!P0 IMAD.WIDE R8, R0, 0x4, R8 ;  /* 0x0000000400088825 */ /* 0x004fcc00078e0208 */
[----:B------:R-:W2:Y:S01]  /*0930*/  @!P0 LDG.E R8, desc[UR10][R8.64] ;  /* 0x0000000a08088981 */ /* 0x000ea2000c1e1900 */
[----:B------:R-:W-:Y:S01]  /*0940*/  ULOP3.LUT UR5, UR8, 0x1, URZ, 0xc, !UPT ;  /* 0x0000000108057892 */ /* 0x000fe2000f8e0cff */
[----:B------:R-:W-:Y:S01]  /*0950*/  IADD3 R10, PT, PT, R7, 0x20, RZ ;  /* 0x00000020070a7810 */ /* 0x000fe20007ffe0ff */
[----:B------:R-:W-:Y:S04]  /*0960*/  BSSY.RECONVERGENT B0, `(.L_x_1) ;  /* 0x000000f000007945 */ /* 0x000fe80003800200 */
[----:B------:R-:W-:-:S04]  /*0970*/  MOV R12, UR5 ;  /* 0x00000005000c7c02 */ /* 0x000fc80008000f00 */
[----:B------:R-:W-:-:S05]  /*0980*/  LEA R13, R12, R16, 0xc ;  /* 0x000000100c0d7211 */ /* 0x000fca00078e60ff */
[----:B--2---:R2:W-:Y:S04]  /*0990*/  @!P0 STS [R13], R8 ;  /* 0x000000080d008388 */ /* 0x0045e80000000800 */
[----:B------:R2:W-:Y:S01]  /*09a0*/  @P0 STS [R13], RZ ;  /* 0x000000ff0d000388 */ /* 0x0005e20000000800 */
[----:B------:R-:W-:-:S04]  /*09b0*/  ISETP.GE.AND P0, PT, R10, UR9, PT ;  /* 0x000000090a007c0c */ /* 0x000fc8000bf06270 */
[----:B------:R-:W-:-:S13]  /*09c0*/  ISETP.GE.OR P0, PT, R18, UR13, P0 ;  /* 0x0000000d12007c0c */ /* 0x000fda0008706670 */
[----:B--2---:R-:W-:Y:S05]  /*09d0*/  @P0 BRA `(.L_x_2) ;  /* 0x0000000000140947 */ /* 0x004fea0003800000 */
[----:B0-----:R-:W-:-:S06]  /*09e0*/  IMAD.WIDE R8, R3, 0x4, R20 ;  /* 0x0000000403087825 */ /* 0x001fcc00078e0214 */
[----:B------:R-:W2:Y:S01]  /*09f0*/  LDG.E R8, desc[UR10][R8.64] ;  /* 0x0000000a08087981 */ /* 0x000ea2000c1e1900 */
[----:B------:R-:W-:-:S05]  /*0a00*/  LEA R13, R12, R5, 0xc ;  /* 0x000000050c0d7211 */ /* 0x000fca00078e60ff */
[----:B--2---:R0:W-:Y:S01]  /*0a10*/  STS [R13], R8 ;  /* 0x000000080d007388 */ /* 0x0041e20000000800 */
[----:B------:R-:W-:Y:S05]  /*0a20*/  BRA `(.L_x_3) ;  /* 0x0000000000087947 */ /* 0x000fea0003800000 */
.L_x_2:
[----:B------:R-:W-:-:S05]  /*0a30*/  LEA R8, R12, R5, 0xc ;  /* 0x000000050c087211 */ /* 0x000fca00078e60ff */
[----:B------:R2:W-:Y:S02]  /*0a40*/  STS [R8], RZ ;  /* 0x000000ff08007388 */ /* 0x0005e40000000800 */
.L_x_3:
[----:B------:R-:W-:Y:S05]  /*0a50*/  BSYNC.RECONVERGENT B0 ;  /* 0x0000000000007941 */ /* 0x000fea0003800200 */
.L_x_1:
[----:B-1----:R-:W-:Y:S02]  /*0a60*/  MOV R9, R2 ;  /* 0x0000000200097202 */ /* 0x002fe40000000f00 */
[----:B------:R-:W-:Y:S02]  /*0a70*/  IADD3 R7, PT, PT, R7, 0x20, RZ ;  /* 0x0000002007077810 */ /* 0x000fe40007ffe0ff */
[----:B------:R-:W-:Y:S02]  /*0a80*/  IADD3 R0, PT, PT, R0, 0x20, RZ ;  /* 0x0000002000007810 */ /* 0x000fe40007ffe0ff */
[----:B------:R-:W-:Y:S02]  /*0a90*/  IADD3 R6, PT, PT, R6, 0x20, RZ ;  /* 0x0000002006067810 */ /* 0x000fe40007ffe0ff */
[----:B------:R-:W-:Y:S01]  /*0aa0*/  LEA R3, R9, R3, 0x5 ;  /* 0x0000000309037211 */ /* 0x000fe200078e28ff */
[----:B------:R-:W-:Y:S06]  /*0ab0*/  BRA.U UP1, `(.L_x_4) ;  /* 0xfffffff901447547 */ /* 0x000fec000b83ffff */
.L_x_0:
[----:B------:R-:W1:Y:S01]  /*0ac0*/  LDCU UR5, c[0x0][0x380] ;  /* 0x00007000ff0577ac */ /* 0x000e620008000800 */
[----:B------:R-:W-:-:S04]  /*0ad0*/  ISETP.GE.AND P0, PT, R18, R9, PT ;  /* 0x000000091200720c */ /* 0x000fc80003f06270 */
[----:B-1----:R-:W-:-:S13]  /*0ae0*/  ISETP.GE.OR P0, PT, R19, UR5, P0 ;  /* 0x0000000513007c0c */ /* 0x002fda0008706670 */
[----:B------:R-:W-:Y:S05]  /*0af0*/  @P0 EXIT ;  /* 0x000000000000094d */ /* 0x000fea0003800000 */
[----:B0-----:R-:W0:Y:S01]  /*0b00*/  LDC.64 R2, c[0x0][0x3a0] ;  /* 0x0000e800ff027b82 */ /* 0x001e220000000a00 */
[----:B------:R-:W-:-:S04]  /*0b10*/  IMAD R9, R19, R9, R18 ;  /* 0x0000000913097224 */ /* 0x000fc800078e0212 */
[----:B0-----:R-:W-:-:S05]  /*0b20*/  IMAD.WIDE R2, R9, 0x4, R2 ;  /* 0x0000000409027825 */ /* 0x001fca00078e0202 */
[----:B------:R-:W-:Y:S01]  /*0b30*/  STG.E desc[UR10][R2.64], R11 ;  /* 0x0000000b02007986 */ /* 0x000fe2000c10190a */
[----:B------:R-:W-:Y:S05]  /*0b40*/  EXIT ;  /* 0x000000000000794d */ /* 0x000fea0003800000 */
.L_x_5:
[----:B------:R-:W-:-:S00]  /*0b50*/  BRA `(.L_x_5) ;  /* 0xfffffffc00fc7947 */ /* 0x000fc0000383ffff */
[----:B------:R-:W-:-:S00]  /*0b60*/  NOP ;  /* 0x0000000000007918 */ /* 0x000fc00000000000 */
        /* <DEDUP_REMOVED lines=9> */
.L_x_6:


//--------------------- .nv.shared._Z6matmuliiiPKfS0_Pf --------------------------
	.section	.nv.shared._Z6matmuliiiPKfS0_Pf,"aw",@nobits
	.sectionflags	@""
	.align	4
.nv.shared._Z6matmuliiiPKfS0_Pf:
	.zero		17408


//--------------------- .nv.shared.reserved.0     --------------------------
	.section	.nv.shared.reserved.0,"aw",@nobits
	.weak		__nv_reservedSMEM_offset_0_alias
	.size		__nv_reservedSMEM_offset_0_alias, 0, 64
	.other		__nv_reservedSMEM_offset_0_alias,@"STO_CUDA_RESERVED_SHARED STV_DEFAULT"
__nv_reservedSMEM_offset_0_alias:
	.zero		0
	.zero		64


//--------------------- .nv.constant0._Z6matmuliiiPKfS0_Pf --------------------------
	.section	.nv.constant0._Z6matmuliiiPKfS0_Pf,"a",@progbits
	.sectionflags	@""
	.align	4
.nv.constant0._Z6matmuliiiPKfS0_Pf:
	.zero		936


//--------------------- SYMBOLS --------------------------

	.type		.nv.reservedSmem.offset0,@object
	.size		.nv.reservedSmem.offset0,0x4
	.type		.nv.reservedSmem.cap,@object
	.size		.nv.reservedSmem.cap,0x4
